//
// Generated by NVIDIA NVVM Compiler
//
// Compiler Build ID: CL-36424714
// Cuda compilation tools, release 13.0, V13.0.88
// Based on NVVM 20.0.0
//

.version 9.0
.target sm_100
.address_size 64

	// .globl	_Z13parallelMergePKfiS0_iPf

.visible .entry _Z13parallelMergePKfiS0_iPf(
	.param .u64 .ptr .align 1 _Z13parallelMergePKfiS0_iPf_param_0,
	.param .u32 _Z13parallelMergePKfiS0_iPf_param_1,
	.param .u64 .ptr .align 1 _Z13parallelMergePKfiS0_iPf_param_2,
	.param .u32 _Z13parallelMergePKfiS0_iPf_param_3,
	.param .u64 .ptr .align 1 _Z13parallelMergePKfiS0_iPf_param_4
)
{
	.reg .pred 	%p<9>;
	.reg .b32 	%r<38>;
	.reg .b32 	%f<5>;
	.reg .b64 	%rd<19>;

	ld.param.u64 	%rd4, [_Z13parallelMergePKfiS0_iPf_param_0];
	ld.param.u32 	%r35, [_Z13parallelMergePKfiS0_iPf_param_1];
	ld.param.u64 	%rd5, [_Z13parallelMergePKfiS0_iPf_param_2];
	ld.param.u32 	%r13, [_Z13parallelMergePKfiS0_iPf_param_3];
	ld.param.u64 	%rd6, [_Z13parallelMergePKfiS0_iPf_param_4];
	cvta.to.global.u64 	%rd1, %rd5;
	cvta.to.global.u64 	%rd2, %rd6;
	cvta.to.global.u64 	%rd3, %rd4;
	mov.u32 	%r1, %tid.x;
	setp.ge.s32 	%p1, %r1, %r35;
	@%p1 bra 	$L__BB0_5;
	mul.wide.u32 	%rd7, %r1, 4;
	add.s64 	%rd8, %rd3, %rd7;
	ld.global.f32 	%f1, [%rd8];
	setp.lt.s32 	%p2, %r13, 1;
	mov.b32 	%r34, 0;
	@%p2 bra 	$L__BB0_4;
	mov.b32 	%r34, 0;
	mov.u32 	%r32, %r13;
$L__BB0_3:
	sub.s32 	%r16, %r32, %r34;
	shr.u32 	%r17, %r16, 31;
	add.s32 	%r18, %r16, %r17;
	shr.s32 	%r19, %r18, 1;
	add.s32 	%r20, %r19, %r34;
	mul.wide.s32 	%rd9, %r20, 4;
	add.s64 	%rd10, %rd1, %rd9;
	ld.global.f32 	%f3, [%rd10];
	setp.lt.f32 	%p3, %f3, %f1;
	add.s32 	%r21, %r20, 1;
	selp.b32 	%r34, %r21, %r34, %p3;
	selp.b32 	%r32, %r32, %r20, %p3;
	setp.lt.s32 	%p4, %r34, %r32;
	@%p4 bra 	$L__BB0_3;
$L__BB0_4:
	add.s32 	%r22, %r34, %r1;
	mul.wide.s32 	%rd11, %r22, 4;
	add.s64 	%rd12, %rd2, %rd11;
	st.global.f32 	[%rd12], %f1;
$L__BB0_5:
	bar.sync 	0;
	setp.ge.s32 	%p5, %r1, %r13;
	@%p5 bra 	$L__BB0_10;
	mul.wide.u32 	%rd13, %r1, 4;
	add.s64 	%rd14, %rd1, %rd13;
	ld.global.f32 	%f2, [%rd14];
	setp.lt.s32 	%p6, %r35, 1;
	mov.b32 	%r37, 0;
	@%p6 bra 	$L__BB0_9;
	mov.b32 	%r37, 0;
$L__BB0_8:
	sub.s32 	%r25, %r35, %r37;
	shr.u32 	%r26, %r25, 31;
	add.s32 	%r27, %r25, %r26;
	shr.s32 	%r28, %r27, 1;
	add.s32 	%r29, %r28, %r37;
	mul.wide.s32 	%rd15, %r29, 4;
	add.s64 	%rd16, %rd3, %rd15;
	ld.global.f32 	%f4, [%rd16];
	setp.lt.f32 	%p7, %f4, %f2;
	add.s32 	%r30, %r29, 1;
	selp.b32 	%r37, %r30, %r37, %p7;
	selp.b32 	%r35, %r35, %r29, %p7;
	setp.lt.s32 	%p8, %r37, %r35;
	@%p8 bra 	$L__BB0_8;
$L__BB0_9:
	add.s32 	%r31, %r37, %r1;
	mul.wide.s32 	%rd17, %r31, 4;
	add.s64 	%rd18, %rd2, %rd17;
	st.global.f32 	[%rd18], %f2;
$L__BB0_10:
	ret;

}


// ===== COMPILED SASS (sm_100) =====

	.target	sm_100

	.elftype	@"ET_EXEC"


//--------------------- .note.nv.tkinfo           --------------------------
	.section	.note.nv.tkinfo,"",@"SHT_NOTE"
	.sectionflags	@"SHF_NOTE_NV_TKINFO"
	.tkinfo
        /*0018*/ 	.word	0x00000002
        /*0030*/ 	.string	""
        /*0030*/ 	.string	"ptxas"
        /*0030*/ 	.string	"Cuda compilation tools, release 13.0, V13.0.88"
        /*0030*/ 	.string	"Build cuda_13.0.r13.0/compiler.36424714_0"
        /*0030*/ 	.string	"-arch sm_100 -m 64 "



//--------------------- .note.nv.cuinfo           --------------------------
	.section	.note.nv.cuinfo,"",@"SHT_NOTE"
	.sectionflags	@"SHF_NOTE_NV_CUINFO"
        /*0018*/ 	.short	0x0002
        /*001a*/ 	.short	0x0064
        /*001c*/ 	.short	0x0082
	.zero		2


//--------------------- .nv.info                  --------------------------
	.section	.nv.info,"",@"SHT_CUDA_INFO"
	.align	4


	//----- nvinfo : EIATTR_REGCOUNT
	.align		4
        /*0000*/ 	.byte	0x04, 0x2f
        /*0002*/ 	.short	(.L_1 - .L_0)
	.align		4
.L_0:
        /*0004*/ 	.word	index@(_Z13parallelMergePKfiS0_iPf)
        /*0008*/ 	.word	0x00000010


	//----- nvinfo : EIATTR_FRAME_SIZE
	.align		4
.L_1:
        /*000c*/ 	.byte	0x04, 0x11
        /*000e*/ 	.short	(.L_3 - .L_2)
	.align		4
.L_2:
        /*0010*/ 	.word	index@(_Z13parallelMergePKfiS0_iPf)
        /*0014*/ 	.word	0x00000000


	//----- nvinfo : EIATTR_MIN_STACK_SIZE
	.align		4
.L_3:
        /*0018*/ 	.byte	0x04, 0x12
        /*001a*/ 	.short	(.L_5 - .L_4)
	.align		4
.L_4:
        /*001c*/ 	.word	index@(_Z13parallelMergePKfiS0_iPf)
        /*0020*/ 	.word	0x00000000
.L_5:


//--------------------- .nv.compat                --------------------------
	.section	.nv.compat,"",@"SHT_CUDA_COMPAT_INFO"
	.align	4
        /*0000*/ 	.byte	0x02, 0x09, 0x00, 0x00, 0x02, 0x02, 0x01, 0x00, 0x02, 0x05, 0x05, 0x00, 0x03, 0x07, 0x01, 0x01
        /*0010*/ 	.byte	0x02, 0x03, 0x00, 0x00, 0x02, 0x06, 0x01, 0x00, 0x04, 0x0b, 0x08, 0x00, 0x09, 0x00, 0x00, 0x00
        /*0020*/ 	.byte	0x00, 0x00, 0x00, 0x00


//--------------------- .nv.info._Z13parallelMergePKfiS0_iPf --------------------------
	.section	.nv.info._Z13parallelMergePKfiS0_iPf,"",@"SHT_CUDA_INFO"
	.sectionflags	@""
	.align	4


	//----- nvinfo : EIATTR_CUDA_API_VERSION
	.align		4
        /*0000*/ 	.byte	0x04, 0x37
        /*0002*/ 	.short	(.L_7 - .L_6)
.L_6:
        /*0004*/ 	.word	0x00000082


	//----- nvinfo : EIATTR_KPARAM_INFO
	.align		4
.L_7:
        /*0008*/ 	.byte	0x04, 0x17
        /*000a*/ 	.short	(.L_9 - .L_8)
.L_8:
        /*000c*/ 	.word	0x00000000
        /*0010*/ 	.short	0x0004
        /*0012*/ 	.short	0x0020
        /*0014*/ 	.byte	0x00, 0xf5, 0x21, 0x00


	//----- nvinfo : EIATTR_KPARAM_INFO
	.align		4
.L_9:
        /*0018*/ 	.byte	0x04, 0x17
        /*001a*/ 	.short	(.L_11 - .L_10)
.L_10:
        /*001c*/ 	.word	0x00000000
        /*0020*/ 	.short	0x0003
        /*0022*/ 	.short	0x0018
        /*0024*/ 	.byte	0x00, 0xf0, 0x11, 0x00


	//----- nvinfo : EIATTR_KPARAM_INFO
	.align		4
.L_11:
        /*0028*/ 	.byte	0x04, 0x17
        /*002a*/ 	.short	(.L_13 - .L_12)
.L_12:
        /*002c*/ 	.word	0x00000000
        /*0030*/ 	.short	0x0002
        /*0032*/ 	.short	0x0010
        /*0034*/ 	.byte	0x00, 0xf5, 0x21, 0x00


	//----- nvinfo : EIATTR_KPARAM_INFO
	.align		4
.L_13:
        /*0038*/ 	.byte	0x04, 0x17
        /*003a*/ 	.short	(.L_15 - .L_14)
.L_14:
        /*003c*/ 	.word	0x00000000
        /*0040*/ 	.short	0x0001
        /*0042*/ 	.short	0x0008
        /*0044*/ 	.byte	0x00, 0xf0, 0x11, 0x00


	//----- nvinfo : EIATTR_KPARAM_INFO
	.align		4
.L_15:
        /*0048*/ 	.byte	0x04, 0x17
        /*004a*/ 	.short	(.L_17 - .L_16)
.L_16:
        /*004c*/ 	.word	0x00000000
        /*0050*/ 	.short	0x0000
        /*0052*/ 	.short	0x0000
        /*0054*/ 	.byte	0x00, 0xf5, 0x21, 0x00


	//----- nvinfo : EIATTR_SPARSE_MMA_MASK
	.align		4
.L_17:
        /*0058*/ 	.byte	0x03, 0x50
        /*005a*/ 	.short	0x0000


	//----- nvinfo : EIATTR_MAXREG_COUNT
	.align		4
        /*005c*/ 	.byte	0x03, 0x1b
        /*005e*/ 	.short	0x00ff


	//----- nvinfo : EIATTR_NUM_BARRIERS
	.align		4
        /*0060*/ 	.byte	0x02, 0x4c
        /*0062*/ 	.byte	0x01
	.zero		1


	//----- nvinfo : EIATTR_MERCURY_ISA_VERSION
	.align		4
        /*0064*/ 	.byte	0x03, 0x5f
        /*0066*/ 	.short	0x0101


	//----- nvinfo : EIATTR_VRC_CTA_INIT_COUNT
	.align		4
        /*0068*/ 	.byte	0x02, 0x4a
	.zero		1
	.zero		1


	//----- nvinfo : EIATTR_EXIT_INSTR_OFFSETS
	.align		4
        /*006c*/ 	.byte	0x04, 0x1c
        /*006e*/ 	.short	(.L_19 - .L_18)


	//   ....[0]....
.L_18:
        /*0070*/ 	.word	0x00000280


	//   ....[1]....
        /*0074*/ 	.word	0x00000410


	//----- nvinfo : EIATTR_CRS_STACK_SIZE
	.align		4
.L_19:
        /*0078*/ 	.byte	0x04, 0x1e
        /*007a*/ 	.short	(.L_21 - .L_20)
.L_20:
        /*007c*/ 	.word	0x00000000


	//----- nvinfo : EIATTR_CBANK_PARAM_SIZE
	.align		4
.L_21:
        /*0080*/ 	.byte	0x03, 0x19
        /*0082*/ 	.short	0x0028


	//----- nvinfo : EIATTR_PARAM_CBANK
	.align		4
        /*0084*/ 	.byte	0x04, 0x0a
        /*0086*/ 	.short	(.L_23 - .L_22)
	.align		4
.L_22:
        /*0088*/ 	.word	index@(.nv.constant0._Z13parallelMergePKfiS0_iPf)
        /*008c*/ 	.short	0x0380
        /*008e*/ 	.short	0x0028


	//----- nvinfo : EIATTR_SW_WAR
	.align		4
.L_23:
        /*0090*/ 	.byte	0x04, 0x36
        /*0092*/ 	.short	(.L_25 - .L_24)
.L_24:
        /*0094*/ 	.word	0x00000008
.L_25:


//--------------------- .nv.callgraph             --------------------------
	.section	.nv.callgraph,"",@"SHT_CUDA_CALLGRAPH"
	.align	4
	.sectionentsize	8
	.align		4
        /*0000*/ 	.word	0x00000000
	.align		4
        /*0004*/ 	.word	0xffffffff
	.align		4
        /*0008*/ 	.word	0x00000000
	.align		4
        /*000c*/ 	.word	0xfffffffe
	.align		4
        /*0010*/ 	.word	0x00000000
	.align		4
        /*0014*/ 	.word	0xfffffffd
	.align		4
        /*0018*/ 	.word	0x00000000
	.align		4
        /*001c*/ 	.word	0xfffffffc


//--------------------- .text._Z13parallelMergePKfiS0_iPf --------------------------
	.section	.text._Z13parallelMergePKfiS0_iPf,"ax",@progbits
	.align	128
        .global         _Z13parallelMergePKfiS0_iPf
        .type           _Z13parallelMergePKfiS0_iPf,@function
        .size           _Z13parallelMergePKfiS0_iPf,(.L_x_7 - _Z13parallelMergePKfiS0_iPf)
        .other          _Z13parallelMergePKfiS0_iPf,@"STO_CUDA_ENTRY STV_DEFAULT"
_Z13parallelMergePKfiS0_iPf:
.text._Z13parallelMergePKfiS0_iPf:
[----:B------:R-:W-:Y:S01]  /*0000*/  LDC R1, c[0x0][0x37c] ;  /* 0x0000df00ff017b82 */ /* 0x000fe20000000800 */
[----:B------:R-:W0:Y:S01]  /*0010*/  S2R R0, SR_TID.X ;  /* 0x0000000000007919 */ /* 0x000e220000002100 */
[----:B------:R-:W0:Y:S01]  /*0020*/  LDCU UR6, c[0x0][0x388] ;  /* 0x00007100ff0677ac */ /* 0x000e220008000800 */
[----:B------:R-:W-:Y:S01]  /*0030*/  BSSY.RECONVERGENT B0, `(.L_x_0) ;  /* 0x0000021000007945 */ /* 0x000fe20003800200 */
[----:B------:R-:W1:Y:S01]  /*0040*/  LDCU UR7, c[0x0][0x388] ;  /* 0x00007100ff0777ac */ /* 0x000e620008000800 */
[----:B------:R-:W2:Y:S01]  /*0050*/  LDCU.64 UR4, c[0x0][0x358] ;  /* 0x00006b00ff0477ac */ /* 0x000ea20008000a00 */
[----:B-1----:R-:W-:Y:S01]  /*0060*/  IMAD.U32 R2, RZ, RZ, UR7 ;  /* 0x00000007ff027e24 */ /* 0x002fe2000f8e00ff */
[----:B0-----:R-:W-:-:S13]  /*0070*/  ISETP.GE.AND P0, PT, R0, UR6, PT ;  /* 0x0000000600007c0c */ /* 0x001fda000bf06270 */
[----:B--2---:R-:W-:Y:S05]  /*0080*/  @P0 BRA `(.L_x_1) ;  /* 0x00000000006c0947 */ /* 0x004fea0003800000 */
[----:B------:R-:W0:Y:S01]  /*0090*/  LDC.64 R4, c[0x0][0x380] ;  /* 0x0000e000ff047b82 */ /* 0x000e220000000a00 */
[----:B------:R-:W1:Y:S07]  /*00a0*/  LDCU UR7, c[0x0][0x398] ;  /* 0x00007300ff0777ac */ /* 0x000e6e0008000800 */
[----:B------:R-:W2:Y:S01]  /*00b0*/  LDC.64 R8, c[0x0][0x3a0] ;  /* 0x0000e800ff087b82 */ /* 0x000ea20000000a00 */
[----:B0-----:R-:W-:-:S05]  /*00c0*/  IMAD.WIDE.U32 R4, R0, 0x4, R4 ;  /* 0x0000000400047825 */ /* 0x001fca00078e0004 */
[----:B------:R0:W5:Y:S01]  /*00d0*/  LDG.E R3, desc[UR4][R4.64] ;  /* 0x0000000404037981 */ /* 0x000162000c1e1900 */
[----:B-1----:R-:W-:Y:S01]  /*00e0*/  UISETP.GE.AND UP0, UPT, UR7, 0x1, UPT ;  /* 0x000000010700788c */ /* 0x002fe2000bf06270 */
[----:B------:R-:W-:-:S08]  /*00f0*/  IMAD.MOV.U32 R11, RZ, RZ, RZ ;  /* 0x000000ffff0b7224 */ /* 0x000fd000078e00ff */
[----:B0-2---:R-:W-:Y:S05]  /*0100*/  BRA.U !UP0, `(.L_x_2) ;  /* 0x0000000108407547 */ /* 0x005fea000b800000 */
[----:B------:R-:W0:Y:S01]  /*0110*/  LDC.64 R6, c[0x0][0x390] ;  /* 0x0000e400ff067b82 */ /* 0x000e220000000a00 */
[----:B------:R-:W1:Y:S01]  /*0120*/  LDCU UR7, c[0x0][0x398] ;  /* 0x00007300ff0777ac */ /* 0x000e620008000800 */
[----:B------:R-:W-:Y:S01]  /*0130*/  BSSY.RECONVERGENT B1, `(.L_x_2) ;  /* 0x000000d000017945 */ /* 0x000fe20003800200 */
[----:B------:R-:W-:Y:S01]  /*0140*/  IMAD.MOV.U32 R11, RZ, RZ, RZ ;  /* 0x000000ffff0b7224 */ /* 0x000fe200078e00ff */
[----:B-1----:R-:W-:-:S07]  /*0150*/  MOV R10, UR7 ;  /* 0x00000007000a7c02 */ /* 0x002fce0008000f00 */
.L_x_3:
[----:B------:R-:W-:-:S05]  /*0160*/  IMAD.IADD R4, R10, 0x1, -R11 ;  /* 0x000000010a047824 */ /* 0x000fca00078e0a0b */
[----:B------:R-:W-:-:S04]  /*0170*/  LEA.HI R4, R4, R4, RZ, 0x1 ;  /* 0x0000000404047211 */ /* 0x000fc800078f08ff */
[----:B------:R-:W-:-:S05]  /*0180*/  LEA.HI.SX32 R13, R4, R11, 0x1f ;  /* 0x0000000b040d7211 */ /* 0x000fca00078ffaff */
[----:B0-----:R-:W-:-:S06]  /*0190*/  IMAD.WIDE R4, R13, 0x4, R6 ;  /* 0x000000040d047825 */ /* 0x001fcc00078e0206 */
[----:B------:R-:W2:Y:S02]  /*01a0*/  LDG.E R4, desc[UR4][R4.64] ;  /* 0x0000000404047981 */ /* 0x000ea4000c1e1900 */
[----:B--2--5:R-:W-:-:S04]  /*01b0*/  FSETP.GEU.AND P0, PT, R4, R3, PT ;  /* 0x000000030400720b */ /* 0x024fc80003f0e000 */
[----:B------:R-:W-:-:S09]  /*01c0*/  SEL R10, R10, R13, !P0 ;  /* 0x0000000d0a0a7207 */ /* 0x000fd20004000000 */
[----:B------:R-:W-:-:S05]  /*01d0*/  @!P0 VIADD R11, R13, 0x1 ;  /* 0x000000010d0b8836 */ /* 0x000fca0000000000 */
[----:B------:R-:W-:-:S13]  /*01e0*/  ISETP.GE.AND P0, PT, R11, R10, PT ;  /* 0x0000000a0b00720c */ /* 0x000fda0003f06270 */
[----:B------:R-:W-:Y:S05]  /*01f0*/  @!P0 BRA `(.L_x_3) ;  /* 0xfffffffc00d88947 */ /* 0x000fea000383ffff */
[----:B------:R-:W-:Y:S05]  /*0200*/  BSYNC.RECONVERGENT B1 ;  /* 0x0000000000017941 */ /* 0x000fea0003800200 */
.L_x_2:
[----:B------:R-:W-:-:S05]  /*0210*/  IADD3 R5, PT, PT, R0, R11, RZ ;  /* 0x0000000b00057210 */ /* 0x000fca0007ffe0ff */
[----:B------:R-:W-:-:S05]  /*0220*/  IMAD.WIDE R4, R5, 0x4, R8 ;  /* 0x0000000405047825 */ /* 0x000fca00078e0208 */
[----:B-----5:R0:W-:Y:S02]  /*0230*/  STG.E desc[UR4][R4.64], R3 ;  /* 0x0000000304007986 */ /* 0x0201e4000c101904 */
.L_x_1:
[----:B------:R-:W-:Y:S05]  /*0240*/  BSYNC.RECONVERGENT B0 ;  /* 0x0000000000007941 */ /* 0x000fea0003800200 */
.L_x_0:
[----:B------:R-:W1:Y:S01]  /*0250*/  LDCU UR7, c[0x0][0x398] ;  /* 0x00007300ff0777ac */ /* 0x000e620008000800 */
[----:B------:R-:W-:Y:S01]  /*0260*/  BAR.SYNC.DEFER_BLOCKING 0x0 ;  /* 0x0000000000007b1d */ /* 0x000fe20000010000 */
[----:B-1----:R-:W-:-:S13]  /*0270*/  ISETP.GE.AND P0, PT, R0, UR7, PT ;  /* 0x0000000700007c0c */ /* 0x002fda000bf06270 */
[----:B------:R-:W-:Y:S05]  /*0280*/  @P0 EXIT ;  /* 0x000000000000094d */ /* 0x000fea0003800000 */
[----:B0-----:R-:W0:Y:S08]  /*0290*/  LDC.64 R4, c[0x0][0x390] ;  /* 0x0000e400ff047b82 */ /* 0x001e300000000a00 */
[----:B------:R-:W1:Y:S01]  /*02a0*/  LDC.64 R8, c[0x0][0x3a0] ;  /* 0x0000e800ff087b82 */ /* 0x000e620000000a00 */
[----:B0-----:R-:W-:-:S05]  /*02b0*/  IMAD.WIDE.U32 R4, R0, 0x4, R4 ;  /* 0x0000000400047825 */ /* 0x001fca00078e0004 */
[----:B------:R0:W5:Y:S01]  /*02c0*/  LDG.E R11, desc[UR4][R4.64] ;  /* 0x00000004040b7981 */ /* 0x000162000c1e1900 */
[----:B------:R-:W-:Y:S01]  /*02d0*/  UISETP.GE.AND UP0, UPT, UR6, 0x1, UPT ;  /* 0x000000010600788c */ /* 0x000fe2000bf06270 */
[----:B------:R-:W-:-:S08]  /*02e0*/  IMAD.MOV.U32 R3, RZ, RZ, RZ ;  /* 0x000000ffff037224 */ /* 0x000fd000078e00ff */
[----:B01----:R-:W-:Y:S05]  /*02f0*/  BRA.U !UP0, `(.L_x_4) ;  /* 0x0000000108387547 */ /* 0x003fea000b800000 */
[----:B------:R-:W0:Y:S01]  /*0300*/  LDC.64 R6, c[0x0][0x380] ;  /* 0x0000e000ff067b82 */ /* 0x000e220000000a00 */
[----:B------:R-:W-:Y:S01]  /*0310*/  BSSY.RECONVERGENT B0, `(.L_x_4) ;  /* 0x000000c000007945 */ /* 0x000fe20003800200 */
[----:B------:R-:W-:-:S07]  /*0320*/  IMAD.MOV.U32 R3, RZ, RZ, RZ ;  /* 0x000000ffff037224 */ /* 0x000fce00078e00ff */
.L_x_5:
[----:B------:R-:W-:-:S04]  /*0330*/  IADD3 R4, PT, PT, -R3, R2, RZ ;  /* 0x0000000203047210 */ /* 0x000fc80007ffe1ff */
        /* <DEDUP_REMOVED lines=10> */
.L_x_4:
[----:B------:R-:W-:-:S05]  /*03e0*/  IADD3 R3, PT, PT, R0, R3, RZ ;  /* 0x0000000300037210 */ /* 0x000fca0007ffe0ff */
[----:B------:R-:W-:-:S05]  /*03f0*/  IMAD.WIDE R2, R3, 0x4, R8 ;  /* 0x0000000403027825 */ /* 0x000fca00078e0208 */
[----:B-----5:R-:W-:Y:S01]  /*0400*/  STG.E desc[UR4][R2.64], R11 ;  /* 0x0000000b02007986 */ /* 0x020fe2000c101904 */
[----:B------:R-:W-:Y:S05]  /*0410*/  EXIT ;  /* 0x000000000000794d */ /* 0x000fea0003800000 */
.L_x_6:
[----:B------:R-:W-:-:S00]  /*0420*/  BRA `(.L_x_6) ;  /* 0xfffffffc00fc7947 */ /* 0x000fc0000383ffff */
[----:B------:R-:W-:-:S00]  /*0430*/  NOP ;  /* 0x0000000000007918 */ /* 0x000fc00000000000 */
        /* <DEDUP_REMOVED lines=12> */
.L_x_7:


//--------------------- .nv.shared.reserved.0     --------------------------
	.section	.nv.shared.reserved.0,"aw",@nobits
	.weak		__nv_reservedSMEM_offset_0_alias
	.size		__nv_reservedSMEM_offset_0_alias, 0, 64
	.other		__nv_reservedSMEM_offset_0_alias,@"STO_CUDA_RESERVED_SHARED STV_DEFAULT"
__nv_reservedSMEM_offset_0_alias:
	.zero		0
	.zero		64


//--------------------- .nv.constant0._Z13parallelMergePKfiS0_iPf --------------------------
	.section	.nv.constant0._Z13parallelMergePKfiS0_iPf,"a",@progbits
	.sectionflags	@""
	.align	4
.nv.constant0._Z13parallelMergePKfiS0_iPf:
	.zero		936


//--------------------- SYMBOLS --------------------------

	.type		.nv.reservedSmem.offset0,@object
	.size		.nv.reservedSmem.offset0,0x4
